//
// Generated by NVIDIA NVVM Compiler
//
// Compiler Build ID: CL-36424714
// Cuda compilation tools, release 13.0, V13.0.88
// Based on NVVM 20.0.0
//

.version 9.0
.target sm_100
.address_size 64

	// .globl	_Z9vectorSumPKiS0_Pii

.visible .entry _Z9vectorSumPKiS0_Pii(
	.param .u64 .ptr .align 1 _Z9vectorSumPKiS0_Pii_param_0,
	.param .u64 .ptr .align 1 _Z9vectorSumPKiS0_Pii_param_1,
	.param .u64 .ptr .align 1 _Z9vectorSumPKiS0_Pii_param_2,
	.param .u32 _Z9vectorSumPKiS0_Pii_param_3
)
{
	.reg .pred 	%p<2>;
	.reg .b32 	%r<9>;
	.reg .b64 	%rd<11>;

	ld.param.u64 	%rd1, [_Z9vectorSumPKiS0_Pii_param_0];
	ld.param.u64 	%rd2, [_Z9vectorSumPKiS0_Pii_param_1];
	ld.param.u64 	%rd3, [_Z9vectorSumPKiS0_Pii_param_2];
	ld.param.u32 	%r2, [_Z9vectorSumPKiS0_Pii_param_3];
	mov.u32 	%r3, %ntid.x;
	mov.u32 	%r4, %tid.x;
	mov.u32 	%r5, %ctaid.x;
	mad.lo.s32 	%r1, %r5, %r3, %r4;
	setp.ge.s32 	%p1, %r1, %r2;
	@%p1 bra 	$L__BB0_2;
	cvta.to.global.u64 	%rd4, %rd1;
	cvta.to.global.u64 	%rd5, %rd2;
	cvta.to.global.u64 	%rd6, %rd3;
	mul.wide.s32 	%rd7, %r1, 4;
	add.s64 	%rd8, %rd4, %rd7;
	ld.global.u32 	%r6, [%rd8];
	add.s64 	%rd9, %rd5, %rd7;
	ld.global.u32 	%r7, [%rd9];
	add.s32 	%r8, %r7, %r6;
	add.s64 	%rd10, %rd6, %rd7;
	st.global.u32 	[%rd10], %r8;
$L__BB0_2:
	ret;

}


// ===== COMPILED SASS (sm_100) =====

	.target	sm_100

	.elftype	@"ET_EXEC"


//--------------------- .note.nv.tkinfo           --------------------------
	.section	.note.nv.tkinfo,"",@"SHT_NOTE"
	.sectionflags	@"SHF_NOTE_NV_TKINFO"
	.tkinfo
        /*0018*/ 	.word	0x00000002
        /*0030*/ 	.string	""
        /*0030*/ 	.string	"ptxas"
        /*0030*/ 	.string	"Cuda compilation tools, release 13.0, V13.0.88"
        /*0030*/ 	.string	"Build cuda_13.0.r13.0/compiler.36424714_0"
        /*0030*/ 	.string	"-arch sm_100 -m 64 "



//--------------------- .note.nv.cuinfo           --------------------------
	.section	.note.nv.cuinfo,"",@"SHT_NOTE"
	.sectionflags	@"SHF_NOTE_NV_CUINFO"
        /*0018*/ 	.short	0x0002
        /*001a*/ 	.short	0x0064
        /*001c*/ 	.short	0x0082
	.zero		2


//--------------------- .nv.info                  --------------------------
	.section	.nv.info,"",@"SHT_CUDA_INFO"
	.align	4


	//----- nvinfo : EIATTR_REGCOUNT
	.align		4
        /*0000*/ 	.byte	0x04, 0x2f
        /*0002*/ 	.short	(.L_1 - .L_0)
	.align		4
.L_0:
        /*0004*/ 	.word	index@(_Z9vectorSumPKiS0_Pii)
        /*0008*/ 	.word	0x0000000c


	//----- nvinfo : EIATTR_FRAME_SIZE
	.align		4
.L_1:
        /*000c*/ 	.byte	0x04, 0x11
        /*000e*/ 	.short	(.L_3 - .L_2)
	.align		4
.L_2:
        /*0010*/ 	.word	index@(_Z9vectorSumPKiS0_Pii)
        /*0014*/ 	.word	0x00000000


	//----- nvinfo : EIATTR_MIN_STACK_SIZE
	.align		4
.L_3:
        /*0018*/ 	.byte	0x04, 0x12
        /*001a*/ 	.short	(.L_5 - .L_4)
	.align		4
.L_4:
        /*001c*/ 	.word	index@(_Z9vectorSumPKiS0_Pii)
        /*0020*/ 	.word	0x00000000
.L_5:


//--------------------- .nv.compat                --------------------------
	.section	.nv.compat,"",@"SHT_CUDA_COMPAT_INFO"
	.align	4
        /*0000*/ 	.byte	0x02, 0x09, 0x00, 0x00, 0x02, 0x02, 0x01, 0x00, 0x02, 0x05, 0x05, 0x00, 0x03, 0x07, 0x01, 0x01
        /*0010*/ 	.byte	0x02, 0x03, 0x00, 0x00, 0x02, 0x06, 0x01, 0x00, 0x04, 0x0b, 0x08, 0x00, 0x09, 0x00, 0x00, 0x00
        /*0020*/ 	.byte	0x00, 0x00, 0x00, 0x00


//--------------------- .nv.info._Z9vectorSumPKiS0_Pii --------------------------
	.section	.nv.info._Z9vectorSumPKiS0_Pii,"",@"SHT_CUDA_INFO"
	.sectionflags	@""
	.align	4


	//----- nvinfo : EIATTR_CUDA_API_VERSION
	.align		4
        /*0000*/ 	.byte	0x04, 0x37
        /*0002*/ 	.short	(.L_7 - .L_6)
.L_6:
        /*0004*/ 	.word	0x00000082


	//----- nvinfo : EIATTR_KPARAM_INFO
	.align		4
.L_7:
        /*0008*/ 	.byte	0x04, 0x17
        /*000a*/ 	.short	(.L_9 - .L_8)
.L_8:
        /*000c*/ 	.word	0x00000000
        /*0010*/ 	.short	0x0003
        /*0012*/ 	.short	0x0018
        /*0014*/ 	.byte	0x00, 0xf0, 0x11, 0x00


	//----- nvinfo : EIATTR_KPARAM_INFO
	.align		4
.L_9:
        /*0018*/ 	.byte	0x04, 0x17
        /*001a*/ 	.short	(.L_11 - .L_10)
.L_10:
        /*001c*/ 	.word	0x00000000
        /*0020*/ 	.short	0x0002
        /*0022*/ 	.short	0x0010
        /*0024*/ 	.byte	0x00, 0xf5, 0x21, 0x00


	//----- nvinfo : EIATTR_KPARAM_INFO
	.align		4
.L_11:
        /*0028*/ 	.byte	0x04, 0x17
        /*002a*/ 	.short	(.L_13 - .L_12)
.L_12:
        /*002c*/ 	.word	0x00000000
        /*0030*/ 	.short	0x0001
        /*0032*/ 	.short	0x0008
        /*0034*/ 	.byte	0x00, 0xf5, 0x21, 0x00


	//----- nvinfo : EIATTR_KPARAM_INFO
	.align		4
.L_13:
        /*0038*/ 	.byte	0x04, 0x17
        /*003a*/ 	.short	(.L_15 - .L_14)
.L_14:
        /*003c*/ 	.word	0x00000000
        /*0040*/ 	.short	0x0000
        /*0042*/ 	.short	0x0000
        /*0044*/ 	.byte	0x00, 0xf5, 0x21, 0x00


	//----- nvinfo : EIATTR_SPARSE_MMA_MASK
	.align		4
.L_15:
        /*0048*/ 	.byte	0x03, 0x50
        /*004a*/ 	.short	0x0000


	//----- nvinfo : EIATTR_MAXREG_COUNT
	.align		4
        /*004c*/ 	.byte	0x03, 0x1b
        /*004e*/ 	.short	0x00ff


	//----- nvinfo : EIATTR_MERCURY_ISA_VERSION
	.align		4
        /*0050*/ 	.byte	0x03, 0x5f
        /*0052*/ 	.short	0x0101


	//----- nvinfo : EIATTR_VRC_CTA_INIT_COUNT
	.align		4
        /*0054*/ 	.byte	0x02, 0x4a
	.zero		1
	.zero		1


	//----- nvinfo : EIATTR_EXIT_INSTR_OFFSETS
	.align		4
        /*0058*/ 	.byte	0x04, 0x1c
        /*005a*/ 	.short	(.L_17 - .L_16)


	//   ....[0]....
.L_16:
        /*005c*/ 	.word	0x00000070


	//   ....[1]....
        /*0060*/ 	.word	0x00000130


	//----- nvinfo : EIATTR_CBANK_PARAM_SIZE
	.align		4
.L_17:
        /*0064*/ 	.byte	0x03, 0x19
        /*0066*/ 	.short	0x001c


	//----- nvinfo : EIATTR_PARAM_CBANK
	.align		4
        /*0068*/ 	.byte	0x04, 0x0a
        /*006a*/ 	.short	(.L_19 - .L_18)
	.align		4
.L_18:
        /*006c*/ 	.word	index@(.nv.constant0._Z9vectorSumPKiS0_Pii)
        /*0070*/ 	.short	0x0380
        /*0072*/ 	.short	0x001c


	//----- nvinfo : EIATTR_SW_WAR
	.align		4
.L_19:
        /*0074*/ 	.byte	0x04, 0x36
        /*0076*/ 	.short	(.L_21 - .L_20)
.L_20:
        /*0078*/ 	.word	0x00000008
.L_21:


//--------------------- .nv.callgraph             --------------------------
	.section	.nv.callgraph,"",@"SHT_CUDA_CALLGRAPH"
	.align	4
	.sectionentsize	8
	.align		4
        /*0000*/ 	.word	0x00000000
	.align		4
        /*0004*/ 	.word	0xffffffff
	.align		4
        /*0008*/ 	.word	0x00000000
	.align		4
        /*000c*/ 	.word	0xfffffffe
	.align		4
        /*0010*/ 	.word	0x00000000
	.align		4
        /*0014*/ 	.word	0xfffffffd
	.align		4
        /*0018*/ 	.word	0x00000000
	.align		4
        /*001c*/ 	.word	0xfffffffc


//--------------------- .text._Z9vectorSumPKiS0_Pii --------------------------
	.section	.text._Z9vectorSumPKiS0_Pii,"ax",@progbits
	.align	128
        .global         _Z9vectorSumPKiS0_Pii
        .type           _Z9vectorSumPKiS0_Pii,@function
        .size           _Z9vectorSumPKiS0_Pii,(.L_x_1 - _Z9vectorSumPKiS0_Pii)
        .other          _Z9vectorSumPKiS0_Pii,@"STO_CUDA_ENTRY STV_DEFAULT"
_Z9vectorSumPKiS0_Pii:
.text._Z9vectorSumPKiS0_Pii:
[----:B------:R-:W-:Y:S01]  /*0000*/  LDC R1, c[0x0][0x37c] ;  /* 0x0000df00ff017b82 */ /* 0x000fe20000000800 */
[----:B------:R-:W0:Y:S01]  /*0010*/  S2R R9, SR_TID.X ;  /* 0x0000000000097919 */ /* 0x000e220000002100 */
[----:B------:R-:W0:Y:S01]  /*0020*/  LDCU UR4, c[0x0][0x360] ;  /* 0x00006c00ff0477ac */ /* 0x000e220008000800 */
[----:B------:R-:W0:Y:S01]  /*0030*/  S2R R0, SR_CTAID.X ;  /* 0x0000000000007919 */ /* 0x000e220000002500 */
[----:B------:R-:W1:Y:S01]  /*0040*/  LDCU UR5, c[0x0][0x398] ;  /* 0x00007300ff0577ac */ /* 0x000e620008000800 */
[----:B0-----:R-:W-:-:S05]  /*0050*/  IMAD R9, R0, UR4, R9 ;  /* 0x0000000400097c24 */ /* 0x001fca000f8e0209 */
[----:B-1----:R-:W-:-:S13]  /*0060*/  ISETP.GE.AND P0, PT, R9, UR5, PT ;  /* 0x0000000509007c0c */ /* 0x002fda000bf06270 */
[----:B------:R-:W-:Y:S05]  /*0070*/  @P0 EXIT ;  /* 0x000000000000094d */ /* 0x000fea0003800000 */
[----:B------:R-:W0:Y:S01]  /*0080*/  LDC.64 R2, c[0x0][0x380] ;  /* 0x0000e000ff027b82 */ /* 0x000e220000000a00 */
[----:B------:R-:W1:Y:S07]  /*0090*/  LDCU.64 UR4, c[0x0][0x358] ;  /* 0x00006b00ff0477ac */ /* 0x000e6e0008000a00 */
[----:B------:R-:W2:Y:S08]  /*00a0*/  LDC.64 R4, c[0x0][0x388] ;  /* 0x0000e200ff047b82 */ /* 0x000eb00000000a00 */
[----:B------:R-:W3:Y:S01]  /*00b0*/  LDC.64 R6, c[0x0][0x390] ;  /* 0x0000e400ff067b82 */ /* 0x000ee20000000a00 */
[----:B0-----:R-:W-:-:S06]  /*00c0*/  IMAD.WIDE R2, R9, 0x4, R2 ;  /* 0x0000000409027825 */ /* 0x001fcc00078e0202 */
[----:B-1----:R-:W4:Y:S01]  /*00d0*/  LDG.E R2, desc[UR4][R2.64] ;  /* 0x0000000402027981 */ /* 0x002f22000c1e1900 */
[----:B--2---:R-:W-:-:S06]  /*00e0*/  IMAD.WIDE R4, R9, 0x4, R4 ;  /* 0x0000000409047825 */ /* 0x004fcc00078e0204 */
[----:B------:R-:W4:Y:S01]  /*00f0*/  LDG.E R5, desc[UR4][R4.64] ;  /* 0x0000000404057981 */ /* 0x000f22000c1e1900 */
[----:B---3--:R-:W-:Y:S01]  /*0100*/  IMAD.WIDE R6, R9, 0x4, R6 ;  /* 0x0000000409067825 */ /* 0x008fe200078e0206 */
[----:B----4-:R-:W-:-:S05]  /*0110*/  IADD3 R9, PT, PT, R2, R5, RZ ;  /* 0x0000000502097210 */ /* 0x010fca0007ffe0ff */
[----:B------:R-:W-:Y:S01]  /*0120*/  STG.E desc[UR4][R6.64], R9 ;  /* 0x0000000906007986 */ /* 0x000fe2000c101904 */
[----:B------:R-:W-:Y:S05]  /*0130*/  EXIT ;  /* 0x000000000000794d */ /* 0x000fea0003800000 */
.L_x_0:
[----:B------:R-:W-:-:S00]  /*0140*/  BRA `(.L_x_0) ;  /* 0xfffffffc00fc7947 */ /* 0x000fc0000383ffff */
[----:B------:R-:W-:-:S00]  /*0150*/  NOP ;  /* 0x0000000000007918 */ /* 0x000fc00000000000 */
        /* <DEDUP_REMOVED lines=10> */
.L_x_1:


//--------------------- .nv.shared.reserved.0     --------------------------
	.section	.nv.shared.reserved.0,"aw",@nobits
	.weak		__nv_reservedSMEM_offset_0_alias
	.size		__nv_reservedSMEM_offset_0_alias, 0, 64
	.other		__nv_reservedSMEM_offset_0_alias,@"STO_CUDA_RESERVED_SHARED STV_DEFAULT"
__nv_reservedSMEM_offset_0_alias:
	.zero		0
	.zero		64


//--------------------- .nv.constant0._Z9vectorSumPKiS0_Pii --------------------------
	.section	.nv.constant0._Z9vectorSumPKiS0_Pii,"a",@progbits
	.sectionflags	@""
	.align	4
.nv.constant0._Z9vectorSumPKiS0_Pii:
	.zero		924


//--------------------- SYMBOLS --------------------------

	.type		.nv.reservedSmem.offset0,@object
	.size		.nv.reservedSmem.offset0,0x4
